	.headerflags	@"EF_CUDA_TEXMODE_UNIFIED EF_CUDA_64BIT_ADDRESS EF_CUDA_ACCELERATORS EF_CUDA_SM90 EF_CUDA_VIRTUAL_SM(EF_CUDA_SM90)"
	.elftype	@"ET_EXEC"


//--------------------- .nv.info                  --------------------------
	.section	.nv.info,"",@"SHT_CUDA_INFO"
	.align	4


	//----- nvinfo : EIATTR_REGCOUNT
	.align		4
        /*0000*/ 	.byte	0x04, 0x2f
        /*0002*/ 	.short	(.L_3 - .L_2)
	.align		4
.L_2:
        /*0004*/ 	.word	index@(triton_poi_fused__native_batch_norm_legit_no_training_relu_2)
        /*0008*/ 	.word	0x00000012


	//----- nvinfo : EIATTR_MIN_STACK_SIZE
	.align		4
.L_3:
        /*000c*/ 	.byte	0x04, 0x12
        /*000e*/ 	.short	(.L_5 - .L_4)
	.align		4
.L_4:
        /*0010*/ 	.word	index@(triton_poi_fused__native_batch_norm_legit_no_training_relu_2)
        /*0014*/ 	.word	0x00000000


	//----- nvinfo : EIATTR_FRAME_SIZE
	.align		4
.L_5:
        /*0018*/ 	.byte	0x04, 0x11
        /*001a*/ 	.short	(.L_7 - .L_6)
	.align		4
.L_6:
        /*001c*/ 	.word	index@(triton_poi_fused__native_batch_norm_legit_no_training_relu_2)
        /*0020*/ 	.word	0x00000000


	//----- nvinfo : EIATTR_MIN_STACK_SIZE
	.align		4
.L_7:
        /*0024*/ 	.byte	0x04, 0x12
        /*0026*/ 	.short	(.L_9 - .L_8)
	.align		4
.L_8:
        /*0028*/ 	.word	index@(triton_poi_fused__native_batch_norm_legit_no_training_relu_2)
        /*002c*/ 	.word	0x00000000
.L_9:


//--------------------- .nv.info.triton_poi_fused__native_batch_norm_legit_no_training_relu_2 --------------------------
	.section	.nv.info.triton_poi_fused__native_batch_norm_legit_no_training_relu_2,"",@"SHT_CUDA_INFO"
	.sectionflags	@""
	.align	4


	//----- nvinfo : EIATTR_CUDA_API_VERSION
	.align		4
        /*0000*/ 	.byte	0x04, 0x37
        /*0002*/ 	.short	(.L_11 - .L_10)
.L_10:
        /*0004*/ 	.word	0x0000007c


	//----- nvinfo : EIATTR_KPARAM_INFO
	.align		4
.L_11:
        /*0008*/ 	.byte	0x04, 0x17
        /*000a*/ 	.short	(.L_13 - .L_12)
.L_12:
        /*000c*/ 	.word	0x00000000
        /*0010*/ 	.short	0x0006
        /*0012*/ 	.short	0x0030
        /*0014*/ 	.byte	0x00, 0xf0, 0x11, 0x00


	//----- nvinfo : EIATTR_KPARAM_INFO
	.align		4
.L_13:
        /*0018*/ 	.byte	0x04, 0x17
        /*001a*/ 	.short	(.L_15 - .L_14)
.L_14:
        /*001c*/ 	.word	0x00000000
        /*0020*/ 	.short	0x0005
        /*0022*/ 	.short	0x0028
        /*0024*/ 	.byte	0x00, 0xf4, 0x21, 0x00


	//----- nvinfo : EIATTR_KPARAM_INFO
	.align		4
.L_15:
        /*0028*/ 	.byte	0x04, 0x17
        /*002a*/ 	.short	(.L_17 - .L_16)
.L_16:
        /*002c*/ 	.word	0x00000000
        /*0030*/ 	.short	0x0004
        /*0032*/ 	.short	0x0020
        /*0034*/ 	.byte	0x00, 0xf4, 0x21, 0x00


	//----- nvinfo : EIATTR_KPARAM_INFO
	.align		4
.L_17:
        /*0038*/ 	.byte	0x04, 0x17
        /*003a*/ 	.short	(.L_19 - .L_18)
.L_18:
        /*003c*/ 	.word	0x00000000
        /*0040*/ 	.short	0x0003
        /*0042*/ 	.short	0x0018
        /*0044*/ 	.byte	0x00, 0xf4, 0x21, 0x00


	//----- nvinfo : EIATTR_KPARAM_INFO
	.align		4
.L_19:
        /*0048*/ 	.byte	0x04, 0x17
        /*004a*/ 	.short	(.L_21 - .L_20)
.L_20:
        /*004c*/ 	.word	0x00000000
        /*0050*/ 	.short	0x0002
        /*0052*/ 	.short	0x0010
        /*0054*/ 	.byte	0x00, 0xf4, 0x21, 0x00


	//----- nvinfo : EIATTR_KPARAM_INFO
	.align		4
.L_21:
        /*0058*/ 	.byte	0x04, 0x17
        /*005a*/ 	.short	(.L_23 - .L_22)
.L_22:
        /*005c*/ 	.word	0x00000000
        /*0060*/ 	.short	0x0001
        /*0062*/ 	.short	0x0008
        /*0064*/ 	.byte	0x00, 0xf4, 0x21, 0x00


	//----- nvinfo : EIATTR_KPARAM_INFO
	.align		4
.L_23:
        /*0068*/ 	.byte	0x04, 0x17
        /*006a*/ 	.short	(.L_25 - .L_24)
.L_24:
        /*006c*/ 	.word	0x00000000
        /*0070*/ 	.short	0x0000
        /*0072*/ 	.short	0x0000
        /*0074*/ 	.byte	0x00, 0xf4, 0x21, 0x00


	//----- nvinfo : EIATTR_SPARSE_MMA_MASK
	.align		4
.L_25:
        /*0078*/ 	.byte	0x03, 0x50
        /*007a*/ 	.short	0x0000


	//----- nvinfo : EIATTR_MAXREG_COUNT
	.align		4
        /*007c*/ 	.byte	0x03, 0x1b
        /*007e*/ 	.short	0x00ff


	//----- nvinfo : EIATTR_EXIT_INSTR_OFFSETS
	.align		4
        /*0080*/ 	.byte	0x04, 0x1c
        /*0082*/ 	.short	(.L_27 - .L_26)


	//   ....[0]....
.L_26:
        /*0084*/ 	.word	0x000003d0


	//----- nvinfo : EIATTR_REQNTID
	.align		4
.L_27:
        /*0088*/ 	.byte	0x04, 0x10
        /*008a*/ 	.short	(.L_29 - .L_28)
.L_28:
        /*008c*/ 	.word	0x00000080
        /*0090*/ 	.word	0x00000001
        /*0094*/ 	.word	0x00000001


	//----- nvinfo : EIATTR_CBANK_PARAM_SIZE
	.align		4
.L_29:
        /*0098*/ 	.byte	0x03, 0x19
        /*009a*/ 	.short	0x0034


	//----- nvinfo : EIATTR_PARAM_CBANK
	.align		4
        /*009c*/ 	.byte	0x04, 0x0a
        /*009e*/ 	.short	(.L_31 - .L_30)
	.align		4
.L_30:
        /*00a0*/ 	.word	index@(.nv.constant0.triton_poi_fused__native_batch_norm_legit_no_training_relu_2)
        /*00a4*/ 	.short	0x0210
        /*00a6*/ 	.short	0x0034


	//----- nvinfo : EIATTR_SW_WAR
	.align		4
.L_31:
        /*00a8*/ 	.byte	0x04, 0x36
        /*00aa*/ 	.short	(.L_33 - .L_32)
.L_32:
        /*00ac*/ 	.word	0x00000008
.L_33:


//--------------------- .nv.callgraph             --------------------------
	.section	.nv.callgraph,"",@"SHT_CUDA_CALLGRAPH"
	.align	4
	.sectionentsize	8
	.align		4
        /*0000*/ 	.word	0x00000000
	.align		4
        /*0004*/ 	.word	0xffffffff
	.align		4
        /*0008*/ 	.word	0x00000000
	.align		4
        /*000c*/ 	.word	0xfffffffe
	.align		4
        /*0010*/ 	.word	0x00000000
	.align		4
        /*0014*/ 	.word	0xfffffffd
	.align		4
        /*0018*/ 	.word	0x00000000
	.align		4
        /*001c*/ 	.word	0xfffffffc


//--------------------- .nv.constant4             --------------------------
	.section	.nv.constant4,"a",@progbits
	.align	8
	.align		8
.nv.constant4:
        /*0000*/ 	.dword	_$_str
	.align		8
        /*0008*/ 	.dword	_$_str_$_2


//--------------------- .text.triton_poi_fused__native_batch_norm_legit_no_training_relu_2 --------------------------
	.section	.text.triton_poi_fused__native_batch_norm_legit_no_training_relu_2,"ax",@progbits
	.align	128
        .global         triton_poi_fused__native_batch_norm_legit_no_training_relu_2
        .type           triton_poi_fused__native_batch_norm_legit_no_training_relu_2,@function
        .size           triton_poi_fused__native_batch_norm_legit_no_training_relu_2,(.L_x_1 - triton_poi_fused__native_batch_norm_legit_no_training_relu_2)
        .other          triton_poi_fused__native_batch_norm_legit_no_training_relu_2,@"STO_CUDA_ENTRY STV_DEFAULT"
triton_poi_fused__native_batch_norm_legit_no_training_relu_2:
.text.triton_poi_fused__native_batch_norm_legit_no_training_relu_2:
[----:B------:R-:W-:Y:S01]  /*0000*/  LDC R1, c[0x0][0x28] ;  /* 0x00000a00ff017b82 */ /* 0x000fe20000000800 */
[----:B------:R-:W1:Y:S07]  /*0010*/  S2R R0, SR_TID.X ;  /* 0x0000000000007919 */ /* 0x000e6e0000002100 */
[----:B------:R-:W2:Y:S01]  /*0020*/  LDC.64 R2, c[0x0][0x220] ;  /* 0x00008800ff027b82 */ /* 0x000ea20000000a00 */
[----:B------:R-:W-:Y:S01]  /*0030*/  ULDC.64 UR4, c[0x0][0x208] ;  /* 0x0000820000047ab9 */ /* 0x000fe20000000a00 */
[----:B------:R-:W3:Y:S06]  /*0040*/  S2R R7, SR_CTAID.X ;  /* 0x0000000000077919 */ /* 0x000eec0000002500 */
[----:B------:R-:W4:Y:S08]  /*0050*/  LDC.64 R8, c[0x0][0x228] ;  /* 0x00008a00ff087b82 */ /* 0x000f300000000a00 */
[----:B------:R-:W5:Y:S01]  /*0060*/  LDC.64 R10, c[0x0][0x230] ;  /* 0x00008c00ff0a7b82 */ /* 0x000f620000000a00 */
[----:B-1----:R-:W-:-:S02]  /*0070*/  SHF.L.U32 R0, R0, 0x1, RZ ;  /* 0x0000000100007819 */ /* 0x002fc400000006ff */
[----:B---3--:R-:W-:Y:S02]  /*0080*/  SHF.R.S32.HI R5, RZ, 0x17, R7 ;  /* 0x00000017ff057819 */ /* 0x008fe40000011407 */
[----:B------:R-:W-:Y:S02]  /*0090*/  LOP3.LUT R0, R0, 0xfe, RZ, 0xc0, !PT ;  /* 0x000000fe00007812 */ /* 0x000fe400078ec0ff */
[----:B------:R-:W-:Y:S02]  /*00a0*/  SGXT R5, R5, 0x1 ;  /* 0x000000010505781a */ /* 0x000fe40000000200 */
[----:B------:R-:W-:Y:S02]  /*00b0*/  LEA R0, R7, R0, 0x8 ;  /* 0x0000000007007211 */ /* 0x000fe400078e40ff */
[----:B------:R-:W1:Y:S02]  /*00c0*/  LDC.64 R6, c[0x0][0x218] ;  /* 0x00008600ff067b82 */ /* 0x000e640000000a00 */
[----:B------:R-:W-:-:S04]  /*00d0*/  LEA.HI R5, R5, R0, RZ, 0x4 ;  /* 0x0000000005057211 */ /* 0x000fc800078f20ff */
[----:B------:R-:W-:-:S04]  /*00e0*/  LOP3.LUT R5, R5, 0xfffffff0, RZ, 0xc0, !PT ;  /* 0xfffffff005057812 */ /* 0x000fc800078ec0ff */
[----:B------:R-:W-:Y:S02]  /*00f0*/  IADD3 R13, R0, -R5, RZ ;  /* 0x80000005000d7210 */ /* 0x000fe40007ffe0ff */
[----:B------:R-:W3:Y:S03]  /*0100*/  LDC.64 R4, c[0x0][0x210] ;  /* 0x00008400ff047b82 */ /* 0x000ee60000000a00 */
[----:B--2---:R-:W-:-:S06]  /*0110*/  IMAD.WIDE R2, R13, 0x4, R2 ;  /* 0x000000040d027825 */ /* 0x004fcc00078e0202 */
[----:B------:R-:W2:Y:S01]  /*0120*/  LDG.E.EL.64 R2, desc[UR4][R2.64] ;  /* 0x0000000402027981 */ /* 0x000ea2000c2e1b00 */
[----:B-1----:R-:W-:-:S04]  /*0130*/  IMAD.WIDE R6, R13, 0x4, R6 ;  /* 0x000000040d067825 */ /* 0x002fc800078e0206 */
[C---:B----4-:R-:W-:Y:S02]  /*0140*/  IMAD.WIDE R8, R13.reuse, 0x4, R8 ;  /* 0x000000040d087825 */ /* 0x050fe400078e0208 */
[----:B------:R-:W4:Y:S02]  /*0150*/  LDG.E.EL.64 R6, desc[UR4][R6.64] ;  /* 0x0000000406067981 */ /* 0x000f24000c2e1b00 */
[----:B-----5:R-:W-:Y:S02]  /*0160*/  IMAD.WIDE R10, R13, 0x4, R10 ;  /* 0x000000040d0a7825 */ /* 0x020fe400078e020a */
[----:B------:R-:W5:Y:S02]  /*0170*/  LDG.E.EL.64 R8, desc[UR4][R8.64] ;  /* 0x0000000408087981 */ /* 0x000f64000c2e1b00 */
[----:B---3--:R-:W-:Y:S02]  /*0180*/  IMAD.WIDE R4, R0, 0x4, R4 ;  /* 0x0000000400047825 */ /* 0x008fe400078e0204 */
[----:B------:R-:W5:Y:S04]  /*0190*/  LDG.E.EL.64 R10, desc[UR4][R10.64] ;  /* 0x000000040a0a7981 */ /* 0x000f68000c2e1b00 */
[----:B------:R-:W4:Y:S01]  /*01a0*/  LDG.E.64 R4, desc[UR4][R4.64] ;  /* 0x0000000404047981 */ /* 0x000f22000c1e1b00 */
[----:B------:R-:W-:Y:S01]  /*01b0*/  HFMA2.MMA R14, -RZ, RZ, 1.625, 0 ;  /* 0x3e800000ff0e7435 */ /* 0x000fe200000001ff */
[----:B--2---:R-:W-:Y:S01]  /*01c0*/  FADD R2, R2, 9.9999997473787516356e-06 ;  /* 0x3727c5ac02027421 */ /* 0x004fe20000000000 */
[----:B------:R-:W-:-:S03]  /*01d0*/  FADD R3, R3, 9.9999997473787516356e-06 ;  /* 0x3727c5ac03037421 */ /* 0x000fc60000000000 */
[----:B------:R-:W1:Y:S08]  /*01e0*/  MUFU.SQRT R12, R2 ;  /* 0x00000002000c7308 */ /* 0x000e700000002000 */
[----:B------:R2:W3:Y:S01]  /*01f0*/  MUFU.SQRT R13, R3 ;  /* 0x00000003000d7308 */ /* 0x0004e20000002000 */
[C---:B-1----:R-:W-:Y:S02]  /*0200*/  FSETP.GT.AND P0, PT, R12.reuse, 8.50705917302346158658e+37, PT ;  /* 0x7e8000000c00780b */ /* 0x042fe40003f04000 */
[----:B------:R-:W-:Y:S01]  /*0210*/  FSETP.GEU.AND P2, PT, R12, 1.175494350822287508e-38, PT ;  /* 0x008000000c00780b */ /* 0x000fe20003f4e000 */
[----:B--2---:R-:W1:Y:S01]  /*0220*/  LDC.64 R2, c[0x0][0x238] ;  /* 0x00008e00ff027b82 */ /* 0x004e620000000a00 */
[----:B---3--:R-:W-:-:S02]  /*0230*/  FSETP.GT.AND P1, PT, R13, 8.50705917302346158658e+37, PT ;  /* 0x7e8000000d00780b */ /* 0x008fc40003f24000 */
[----:B------:R-:W-:-:S07]  /*0240*/  FSETP.GEU.AND P3, PT, R13, 1.175494350822287508e-38, PT ;  /* 0x008000000d00780b */ /* 0x000fce0003f6e000 */
[----:B------:R-:W-:-:S04]  /*0250*/  @P0 FMUL R12, R12, 0.25 ;  /* 0x3e8000000c0c0820 */ /* 0x000fc80000400000 */
[----:B------:R-:W-:Y:S01]  /*0260*/  @!P2 FMUL R12, R12, 16777216 ;  /* 0x4b8000000c0ca820 */ /* 0x000fe20000400000 */
[----:B------:R-:W-:-:S04]  /*0270*/  @P1 FMUL R13, R13, 0.25 ;  /* 0x3e8000000d0d1820 */ /* 0x000fc80000400000 */
[----:B------:R-:W-:Y:S01]  /*0280*/  @!P3 FMUL R13, R13, 16777216 ;  /* 0x4b8000000d0db820 */ /* 0x000fe20000400000 */
[----:B------:R-:W2:Y:S01]  /*0290*/  MUFU.RCP R12, R12 ;  /* 0x0000000c000c7308 */ /* 0x000ea20000001000 */
[----:B------:R-:W-:-:S07]  /*02a0*/  FSEL R15, R14, 1, P0 ;  /* 0x3f8000000e0f7808 */ /* 0x000fce0000000000 */
[----:B------:R-:W3:Y:S01]  /*02b0*/  MUFU.RCP R13, R13 ;  /* 0x0000000d000d7308 */ /* 0x000ee20000001000 */
[----:B------:R-:W-:Y:S01]  /*02c0*/  FSEL R14, R14, 1, P1 ;  /* 0x3f8000000e0e7808 */ /* 0x000fe20000800000 */
[----:B------:R-:W-:-:S04]  /*02d0*/  @!P2 FMUL R15, R15, 16777216 ;  /* 0x4b8000000f0fa820 */ /* 0x000fc80000400000 */
[----:B------:R-:W-:Y:S01]  /*02e0*/  @!P3 FMUL R14, R14, 16777216 ;  /* 0x4b8000000e0eb820 */ /* 0x000fe20000400000 */
[----:B----4-:R-:W-:Y:S01]  /*02f0*/  FADD R5, R5, -R7 ;  /* 0x8000000705057221 */ /* 0x010fe20000000000 */
[----:B------:R-:W-:Y:S01]  /*0300*/  FADD R4, R4, -R6 ;  /* 0x8000000604047221 */ /* 0x000fe20000000000 */
[----:B--2---:R-:W-:Y:S01]  /*0310*/  FMUL R15, R12, R15 ;  /* 0x0000000f0c0f7220 */ /* 0x004fe20000400000 */
[----:B---3--:R-:W-:-:S03]  /*0320*/  FMUL R14, R13, R14 ;  /* 0x0000000e0d0e7220 */ /* 0x008fc60000400000 */
[----:B------:R-:W-:Y:S01]  /*0330*/  FMUL R15, R4, R15 ;  /* 0x0000000f040f7220 */ /* 0x000fe20000400000 */
[----:B------:R-:W-:-:S03]  /*0340*/  FMUL R14, R5, R14 ;  /* 0x0000000e050e7220 */ /* 0x000fc60000400000 */
[----:B-----5:R-:W-:Y:S01]  /*0350*/  FFMA R8, R8, R15, R10 ;  /* 0x0000000f08087223 */ /* 0x020fe2000000000a */
[----:B------:R-:W-:-:S04]  /*0360*/  FFMA R9, R9, R14, R11 ;  /* 0x0000000e09097223 */ /* 0x000fc8000000000b */
[----:B------:R-:W-:Y:S02]  /*0370*/  FSETP.GEU.AND P0, PT, R8, RZ, PT ;  /* 0x000000ff0800720b */ /* 0x000fe40003f0e000 */
[C---:B------:R-:W-:Y:S01]  /*0380*/  FSETP.GEU.AND P1, PT, R9.reuse, RZ, PT ;  /* 0x000000ff0900720b */ /* 0x040fe20003f2e000 */
[----:B-1----:R-:W-:Y:S01]  /*0390*/  IMAD.WIDE R2, R0, 0x4, R2 ;  /* 0x0000000400027825 */ /* 0x002fe200078e0202 */
[----:B------:R-:W-:Y:S02]  /*03a0*/  FSEL R8, R8, RZ, P0 ;  /* 0x000000ff08087208 */ /* 0x000fe40000000000 */
[----:B------:R-:W-:-:S05]  /*03b0*/  FSEL R9, R9, RZ, P1 ;  /* 0x000000ff09097208 */ /* 0x000fca0000800000 */
[----:B------:R-:W-:Y:S01]  /*03c0*/  STG.E.64 desc[UR4][R2.64], R8 ;  /* 0x0000000802007986 */ /* 0x000fe2000c101b04 */
[----:B------:R-:W-:Y:S05]  /*03d0*/  EXIT ;  /* 0x000000000000794d */ /* 0x000fea0003800000 */
.L_x_0:
[----:B------:R-:W-:-:S00]  /*03e0*/  BRA `(.L_x_0) ;  /* 0xfffffffc00fc7947 */ /* 0x000fc0000383ffff */
[----:B------:R-:W-:-:S00]  /*03f0*/  NOP ;  /* 0x0000000000007918 */ /* 0x000fc00000000000 */
        /* <DEDUP_REMOVED lines=8> */
.L_x_1:


//--------------------- .nv.global.init           --------------------------
	.section	.nv.global.init,"aw",@progbits
.nv.global.init:
	.type		_$_str,@object
	.size		_$_str,(_$_str_$_2 - _$_str)
_$_str:
        /*0000*/ 	.byte	0x5f, 0x5f, 0x43, 0x55, 0x44, 0x41, 0x5f, 0x46, 0x54, 0x5a, 0x00
	.type		_$_str_$_2,@object
	.size		_$_str_$_2,(.L_1 - _$_str_$_2)
_$_str_$_2:
        /*000b*/ 	.byte	0x5f, 0x5f, 0x43, 0x55, 0x44, 0x41, 0x5f, 0x50, 0x52, 0x45, 0x43, 0x5f, 0x53, 0x51, 0x52, 0x54
        /*001b*/ 	.byte	0x00
.L_1:


//--------------------- .nv.constant0.triton_poi_fused__native_batch_norm_legit_no_training_relu_2 --------------------------
	.section	.nv.constant0.triton_poi_fused__native_batch_norm_legit_no_training_relu_2,"a",@progbits
	.sectionflags	@""
	.align	4
.nv.constant0.triton_poi_fused__native_batch_norm_legit_no_training_relu_2:
	.zero		580
